	.headerflags	@"EF_CUDA_TEXMODE_UNIFIED EF_CUDA_64BIT_ADDRESS EF_CUDA_ACCELERATORS EF_CUDA_SM90 EF_CUDA_VIRTUAL_SM(EF_CUDA_SM90)"
	.elftype	@"ET_EXEC"


//--------------------- .nv.info                  --------------------------
	.section	.nv.info,"",@"SHT_CUDA_INFO"
	.align	4


	//----- nvinfo : EIATTR_REGCOUNT
	.align		4
        /*0000*/ 	.byte	0x04, 0x2f
        /*0002*/ 	.short	(.L_3 - .L_2)
	.align		4
.L_2:
        /*0004*/ 	.word	index@(triton_poi_fused__native_batch_norm_legit_no_training_relu_threshold_backward_view_5)
        /*0008*/ 	.word	0x00000022


	//----- nvinfo : EIATTR_MIN_STACK_SIZE
	.align		4
.L_3:
        /*000c*/ 	.byte	0x04, 0x12
        /*000e*/ 	.short	(.L_5 - .L_4)
	.align		4
.L_4:
        /*0010*/ 	.word	index@(triton_poi_fused__native_batch_norm_legit_no_training_relu_threshold_backward_view_5)
        /*0014*/ 	.word	0x00000000


	//----- nvinfo : EIATTR_FRAME_SIZE
	.align		4
.L_5:
        /*0018*/ 	.byte	0x04, 0x11
        /*001a*/ 	.short	(.L_7 - .L_6)
	.align		4
.L_6:
        /*001c*/ 	.word	index@(triton_poi_fused__native_batch_norm_legit_no_training_relu_threshold_backward_view_5)
        /*0020*/ 	.word	0x00000000


	//----- nvinfo : EIATTR_MIN_STACK_SIZE
	.align		4
.L_7:
        /*0024*/ 	.byte	0x04, 0x12
        /*0026*/ 	.short	(.L_9 - .L_8)
	.align		4
.L_8:
        /*0028*/ 	.word	index@(triton_poi_fused__native_batch_norm_legit_no_training_relu_threshold_backward_view_5)
        /*002c*/ 	.word	0x00000000
.L_9:


//--------------------- .nv.info.triton_poi_fused__native_batch_norm_legit_no_training_relu_threshold_backward_view_5 --------------------------
	.section	.nv.info.triton_poi_fused__native_batch_norm_legit_no_training_relu_threshold_backward_view_5,"",@"SHT_CUDA_INFO"
	.sectionflags	@""
	.align	4


	//----- nvinfo : EIATTR_CUDA_API_VERSION
	.align		4
        /*0000*/ 	.byte	0x04, 0x37
        /*0002*/ 	.short	(.L_11 - .L_10)
.L_10:
        /*0004*/ 	.word	0x0000007c


	//----- nvinfo : EIATTR_KPARAM_INFO
	.align		4
.L_11:
        /*0008*/ 	.byte	0x04, 0x17
        /*000a*/ 	.short	(.L_13 - .L_12)
.L_12:
        /*000c*/ 	.word	0x00000000
        /*0010*/ 	.short	0x0008
        /*0012*/ 	.short	0x003c
        /*0014*/ 	.byte	0x00, 0xf0, 0x11, 0x00


	//----- nvinfo : EIATTR_KPARAM_INFO
	.align		4
.L_13:
        /*0018*/ 	.byte	0x04, 0x17
        /*001a*/ 	.short	(.L_15 - .L_14)
.L_14:
        /*001c*/ 	.word	0x00000000
        /*0020*/ 	.short	0x0007
        /*0022*/ 	.short	0x0038
        /*0024*/ 	.byte	0x00, 0xf0, 0x11, 0x00


	//----- nvinfo : EIATTR_KPARAM_INFO
	.align		4
.L_15:
        /*0028*/ 	.byte	0x04, 0x17
        /*002a*/ 	.short	(.L_17 - .L_16)
.L_16:
        /*002c*/ 	.word	0x00000000
        /*0030*/ 	.short	0x0006
        /*0032*/ 	.short	0x0030
        /*0034*/ 	.byte	0x00, 0xf4, 0x21, 0x00


	//----- nvinfo : EIATTR_KPARAM_INFO
	.align		4
.L_17:
        /*0038*/ 	.byte	0x04, 0x17
        /*003a*/ 	.short	(.L_19 - .L_18)
.L_18:
        /*003c*/ 	.word	0x00000000
        /*0040*/ 	.short	0x0005
        /*0042*/ 	.short	0x0028
        /*0044*/ 	.byte	0x00, 0xf4, 0x21, 0x00


	//----- nvinfo : EIATTR_KPARAM_INFO
	.align		4
.L_19:
        /*0048*/ 	.byte	0x04, 0x17
        /*004a*/ 	.short	(.L_21 - .L_20)
.L_20:
        /*004c*/ 	.word	0x00000000
        /*0050*/ 	.short	0x0004
        /*0052*/ 	.short	0x0020
        /*0054*/ 	.byte	0x00, 0xf4, 0x21, 0x00


	//----- nvinfo : EIATTR_KPARAM_INFO
	.align		4
.L_21:
        /*0058*/ 	.byte	0x04, 0x17
        /*005a*/ 	.short	(.L_23 - .L_22)
.L_22:
        /*005c*/ 	.word	0x00000000
        /*0060*/ 	.short	0x0003
        /*0062*/ 	.short	0x0018
        /*0064*/ 	.byte	0x00, 0xf4, 0x21, 0x00


	//----- nvinfo : EIATTR_KPARAM_INFO
	.align		4
.L_23:
        /*0068*/ 	.byte	0x04, 0x17
        /*006a*/ 	.short	(.L_25 - .L_24)
.L_24:
        /*006c*/ 	.word	0x00000000
        /*0070*/ 	.short	0x0002
        /*0072*/ 	.short	0x0010
        /*0074*/ 	.byte	0x00, 0xf4, 0x21, 0x00


	//----- nvinfo : EIATTR_KPARAM_INFO
	.align		4
.L_25:
        /*0078*/ 	.byte	0x04, 0x17
        /*007a*/ 	.short	(.L_27 - .L_26)
.L_26:
        /*007c*/ 	.word	0x00000000
        /*0080*/ 	.short	0x0001
        /*0082*/ 	.short	0x0008
        /*0084*/ 	.byte	0x00, 0xf4, 0x21, 0x00


	//----- nvinfo : EIATTR_KPARAM_INFO
	.align		4
.L_27:
        /*0088*/ 	.byte	0x04, 0x17
        /*008a*/ 	.short	(.L_29 - .L_28)
.L_28:
        /*008c*/ 	.word	0x00000000
        /*0090*/ 	.short	0x0000
        /*0092*/ 	.short	0x0000
        /*0094*/ 	.byte	0x00, 0xf4, 0x21, 0x00


	//----- nvinfo : EIATTR_SPARSE_MMA_MASK
	.align		4
.L_29:
        /*0098*/ 	.byte	0x03, 0x50
        /*009a*/ 	.short	0x0000


	//----- nvinfo : EIATTR_MAXREG_COUNT
	.align		4
        /*009c*/ 	.byte	0x03, 0x1b
        /*009e*/ 	.short	0x00ff


	//----- nvinfo : EIATTR_EXIT_INSTR_OFFSETS
	.align		4
        /*00a0*/ 	.byte	0x04, 0x1c
        /*00a2*/ 	.short	(.L_31 - .L_30)


	//   ....[0]....
.L_30:
        /*00a4*/ 	.word	0x00000ee0


	//   ....[1]....
        /*00a8*/ 	.word	0x00000f00


	//----- nvinfo : EIATTR_REQNTID
	.align		4
.L_31:
        /*00ac*/ 	.byte	0x04, 0x10
        /*00ae*/ 	.short	(.L_33 - .L_32)
.L_32:
        /*00b0*/ 	.word	0x00000080
        /*00b4*/ 	.word	0x00000001
        /*00b8*/ 	.word	0x00000001


	//----- nvinfo : EIATTR_CBANK_PARAM_SIZE
	.align		4
.L_33:
        /*00bc*/ 	.byte	0x03, 0x19
        /*00be*/ 	.short	0x0040


	//----- nvinfo : EIATTR_PARAM_CBANK
	.align		4
        /*00c0*/ 	.byte	0x04, 0x0a
        /*00c2*/ 	.short	(.L_35 - .L_34)
	.align		4
.L_34:
        /*00c4*/ 	.word	index@(.nv.constant0.triton_poi_fused__native_batch_norm_legit_no_training_relu_threshold_backward_view_5)
        /*00c8*/ 	.short	0x0210
        /*00ca*/ 	.short	0x0040


	//----- nvinfo : EIATTR_SW_WAR
	.align		4
.L_35:
        /*00cc*/ 	.byte	0x04, 0x36
        /*00ce*/ 	.short	(.L_37 - .L_36)
.L_36:
        /*00d0*/ 	.word	0x00000008
.L_37:


//--------------------- .nv.callgraph             --------------------------
	.section	.nv.callgraph,"",@"SHT_CUDA_CALLGRAPH"
	.align	4
	.sectionentsize	8
	.align		4
        /*0000*/ 	.word	0x00000000
	.align		4
        /*0004*/ 	.word	0xffffffff
	.align		4
        /*0008*/ 	.word	0x00000000
	.align		4
        /*000c*/ 	.word	0xfffffffe
	.align		4
        /*0010*/ 	.word	0x00000000
	.align		4
        /*0014*/ 	.word	0xfffffffd
	.align		4
        /*0018*/ 	.word	0x00000000
	.align		4
        /*001c*/ 	.word	0xfffffffc


//--------------------- .nv.constant4             --------------------------
	.section	.nv.constant4,"a",@progbits
	.align	8
	.align		8
.nv.constant4:
        /*0000*/ 	.dword	_$_str
	.align		8
        /*0008*/ 	.dword	_$_str_$_2


//--------------------- .text.triton_poi_fused__native_batch_norm_legit_no_training_relu_threshold_backward_view_5 --------------------------
	.section	.text.triton_poi_fused__native_batch_norm_legit_no_training_relu_threshold_backward_view_5,"ax",@progbits
	.sectionflags	@"SHF_BARRIERS=1"
	.align	128
        .global         triton_poi_fused__native_batch_norm_legit_no_training_relu_threshold_backward_view_5
        .type           triton_poi_fused__native_batch_norm_legit_no_training_relu_threshold_backward_view_5,@function
        .size           triton_poi_fused__native_batch_norm_legit_no_training_relu_threshold_backward_view_5,(.L_x_1 - triton_poi_fused__native_batch_norm_legit_no_training_relu_threshold_backward_view_5)
        .other          triton_poi_fused__native_batch_norm_legit_no_training_relu_threshold_backward_view_5,@"STO_CUDA_ENTRY STV_DEFAULT"
triton_poi_fused__native_batch_norm_legit_no_training_relu_threshold_backward_view_5:
.text.triton_poi_fused__native_batch_norm_legit_no_training_relu_threshold_backward_view_5:
[----:B------:R-:W0:Y:S02]  /*0000*/  LDC R1, c[0x0][0x28] ;  /* 0x00000a00ff017b82 */ /* 0x000e240000000800 */
[----:B------:R-:W1:Y:S01]  /*0010*/  S2R R13, SR_CTAID.Y ;  /* 0x00000000000d7919 */ /* 0x000e620000002600 */
[----:B------:R-:W2:Y:S01]  /*0020*/  S2UR UR4, SR_CTAID.X ;  /* 0x00000000000479c3 */ /* 0x000ea20000002500 */
[----:B------:R-:W-:Y:S01]  /*0030*/  ULDC.64 UR8, c[0x0][0x208] ;  /* 0x0000820000087ab9 */ /* 0x000fe20000000a00 */
[----:B------:R-:W3:Y:S06]  /*0040*/  S2R R2, SR_TID.X ;  /* 0x0000000000027919 */ /* 0x000eec0000002100 */
[----:B------:R-:W4:Y:S08]  /*0050*/  LDC.64 R28, c[0x0][0x218] ;  /* 0x00008600ff1c7b82 */ /* 0x000f300000000a00 */
[----:B------:R-:W5:Y:S01]  /*0060*/  LDC.64 R30, c[0x0][0x210] ;  /* 0x00008400ff1e7b82 */ /* 0x000f620000000a00 */
[----:B--2---:R-:W-:-:S07]  /*0070*/  USHF.L.U32 UR4, UR4, 0x5, URZ ;  /* 0x0000000504047899 */ /* 0x004fce000800063f */
[----:B------:R-:W2:Y:S01]  /*0080*/  LDC.64 R20, c[0x0][0x220] ;  /* 0x00008800ff147b82 */ /* 0x000ea20000000a00 */
[----:B-1----:R-:W-:Y:S02]  /*0090*/  IMAD.SHL.U32 R3, R13, 0x20, RZ ;  /* 0x000000200d037824 */ /* 0x002fe400078e00ff */
[----:B---3--:R-:W-:Y:S01]  /*00a0*/  IMAD.SHL.U32 R24, R2, 0x8, RZ ;  /* 0x0000000802187824 */ /* 0x008fe200078e00ff */
[----:B------:R-:W-:-:S04]  /*00b0*/  SHF.R.U32.HI R0, RZ, 0x2, R2 ;  /* 0x00000002ff007819 */ /* 0x000fc80000011602 */
[----:B------:R-:W-:Y:S02]  /*00c0*/  LOP3.LUT R12, R3, 0x18, R24, 0xf8, !PT ;  /* 0x00000018030c7812 */ /* 0x000fe400078ef818 */
[----:B------:R-:W-:Y:S02]  /*00d0*/  SGXT.U32 R0, R0, 0x5 ;  /* 0x000000050000781a */ /* 0x000fe40000000000 */
[----:B------:R-:W-:Y:S02]  /*00e0*/  SHF.R.S32.HI R5, RZ, 0x1f, R12 ;  /* 0x0000001fff057819 */ /* 0x000fe4000001140c */
[----:B------:R-:W-:Y:S02]  /*00f0*/  LOP3.LUT R0, R0, UR4, RZ, 0xfc, !PT ;  /* 0x0000000400007c12 */ /* 0x000fe4000f8efcff */
[----:B------:R-:W-:Y:S02]  /*0100*/  LEA.HI R5, R5, R12, RZ, 0x8 ;  /* 0x0000000c05057211 */ /* 0x000fe400078f40ff */
[----:B------:R-:W-:-:S02]  /*0110*/  ISETP.GE.AND P0, PT, R0, 0xbd1, PT ;  /* 0x00000bd10000780c */ /* 0x000fc40003f06270 */
[----:B------:R-:W-:Y:S02]  /*0120*/  SHF.R.S32.HI R7, RZ, 0x8, R5 ;  /* 0x00000008ff077819 */ /* 0x000fe40000011405 */
[----:B------:R-:W-:-:S03]  /*0130*/  LOP3.LUT R5, R5, 0xffffff00, RZ, 0xc0, !PT ;  /* 0xffffff0005057812 */ /* 0x000fc600078ec0ff */
[----:B------:R-:W-:Y:S02]  /*0140*/  IMAD R7, R7, 0xbd1, R0 ;  /* 0x00000bd107077824 */ /* 0x000fe400078e0200 */
[----:B------:R-:W-:Y:S01]  /*0150*/  IMAD.IADD R26, R12, 0x1, -R5 ;  /* 0x000000010c1a7824 */ /* 0x000fe200078e0a05 */
[----:B------:R-:W-:Y:S01]  /*0160*/  CS2R R4, SRZ ;  /* 0x0000000000047805 */ /* 0x000fe2000001ff00 */
[----:B------:R-:W-:Y:S01]  /*0170*/  IMAD.SHL.U32 R16, R7, 0x100, RZ ;  /* 0x0000010007107824 */ /* 0x000fe200078e00ff */
[----:B------:R-:W-:Y:S01]  /*0180*/  CS2R R6, SRZ ;  /* 0x0000000000067805 */ /* 0x000fe2000001ff00 */
[----:B----4-:R-:W-:-:S04]  /*0190*/  IMAD.WIDE R8, R26, 0x4, R28 ;  /* 0x000000041a087825 */ /* 0x010fc800078e021c */
[----:B------:R-:W-:Y:S02]  /*01a0*/  IMAD.IADD R0, R26, 0x1, R16 ;  /* 0x000000011a007824 */ /* 0x000fe400078e0210 */
[----:B------:R-:W3:Y:S02]  /*01b0*/  LDG.E.EL.128 R8, desc[UR8][R8.64] ;  /* 0x0000000808087981 */ /* 0x000ee4000c2e1d00 */
[----:B-----5:R-:W-:-:S05]  /*01c0*/  IMAD.WIDE R14, R0, 0x4, R30 ;  /* 0x00000004000e7825 */ /* 0x020fca00078e021e */
[----:B------:R1:W3:Y:S01]  /*01d0*/  @!P0 LDG.E.EL.128 R4, desc[UR8][R14.64] ;  /* 0x000000080e048981 */ /* 0x0002e2000c2e1d00 */
[----:B------:R-:W-:Y:S02]  /*01e0*/  SHF.R.S32.HI R13, RZ, 0x1a, R13 ;  /* 0x0000001aff0d7819 */ /* 0x000fe4000001140d */
[----:B------:R-:W-:Y:S02]  /*01f0*/  LOP3.LUT R12, R12, 0x4, RZ, 0xfc, !PT ;  /* 0x000000040c0c7812 */ /* 0x000fe400078efcff */
[----:B------:R-:W-:-:S04]  /*0200*/  SGXT R13, R13, 0x1 ;  /* 0x000000010d0d781a */ /* 0x000fc80000000200 */
[----:B------:R-:W-:-:S04]  /*0210*/  LEA.HI R13, R13, R12, RZ, 0x8 ;  /* 0x0000000c0d0d7211 */ /* 0x000fc800078f40ff */
[----:B------:R-:W-:-:S05]  /*0220*/  LOP3.LUT R13, R13, 0xffffff00, RZ, 0xc0, !PT ;  /* 0xffffff000d0d7812 */ /* 0x000fca00078ec0ff */
[----:B------:R-:W-:-:S04]  /*0230*/  IMAD.IADD R25, R12, 0x1, -R13 ;  /* 0x000000010c197824 */ /* 0x000fc800078e0a0d */
[----:B------:R-:W-:Y:S02]  /*0240*/  IMAD.IADD R13, R25, 0x1, R16 ;  /* 0x00000001190d7824 */ /* 0x000fe400078e0210 */
[----:B--2---:R-:W-:-:S06]  /*0250*/  IMAD.WIDE R16, R26, 0x4, R20 ;  /* 0x000000041a107825 */ /* 0x004fcc00078e0214 */
[----:B------:R-:W2:Y:S01]  /*0260*/  LDG.E.EL.128 R16, desc[UR8][R16.64] ;  /* 0x0000000810107981 */ /* 0x000ea2000c2e1d00 */
[----:B------:R-:W-:Y:S01]  /*0270*/  IMAD.WIDE R20, R25, 0x4, R20 ;  /* 0x0000000419147825 */ /* 0x000fe200078e0214 */
[----:B-1----:R-:W-:-:S03]  /*0280*/  CS2R R14, SRZ ;  /* 0x00000000000e7805 */ /* 0x002fc6000001ff00 */
[----:B------:R-:W-:Y:S01]  /*0290*/  IMAD.WIDE R30, R13, 0x4, R30 ;  /* 0x000000040d1e7825 */ /* 0x000fe200078e021e */
[----:B------:R-:W-:Y:S01]  /*02a0*/  CS2R R12, SRZ ;  /* 0x00000000000c7805 */ /* 0x000fe2000001ff00 */
[----:B------:R-:W4:Y:S05]  /*02b0*/  LDG.E.EL.128 R20, desc[UR8][R20.64] ;  /* 0x0000000814147981 */ /* 0x000f2a000c2e1d00 */
[----:B------:R-:W5:Y:S01]  /*02c0*/  @!P0 LDG.E.EL.128 R12, desc[UR8][R30.64] ;  /* 0x000000081e0c8981 */ /* 0x000f62000c2e1d00 */
[----:B---3--:R-:W-:Y:S01]  /*02d0*/  FADD R11, -R11, R7 ;  /* 0x000000070b0b7221 */ /* 0x008fe20000000100 */
[----:B------:R-:W-:Y:S01]  /*02e0*/  FADD R10, -R10, R6 ;  /* 0x000000060a0a7221 */ /* 0x000fe20000000100 */
[----:B------:R-:W-:-:S04]  /*02f0*/  IMAD.WIDE R6, R25, 0x4, R28 ;  /* 0x0000000419067825 */ /* 0x000fc800078e021c */
[----:B------:R-:W-:Y:S01]  /*0300*/  FADD R9, -R9, R5 ;  /* 0x0000000509097221 */ /* 0x000fe20000000100 */
[----:B------:R-:W-:Y:S02]  /*0310*/  FADD R8, -R8, R4 ;  /* 0x0000000408087221 */ /* 0x000fe40000000100 */
[----:B------:R-:W5:Y:S01]  /*0320*/  LDG.E.EL.128 R4, desc[UR8][R6.64] ;  /* 0x0000000806047981 */ /* 0x000f62000c2e1d00 */
[----:B--2---:R-:W-:Y:S01]  /*0330*/  FADD R27, R16, 9.9999997473787516356e-06 ;  /* 0x3727c5ac101b7421 */ /* 0x004fe20000000000 */
[----:B------:R-:W-:-:S05]  /*0340*/  FADD R16, R17, 9.9999997473787516356e-06 ;  /* 0x3727c5ac11107421 */ /* 0x000fca0000000000 */
[----:B------:R-:W1:Y:S08]  /*0350*/  MUFU.SQRT R27, R27 ;  /* 0x0000001b001b7308 */ /* 0x000e700000002000 */
[----:B------:R-:W2:Y:S01]  /*0360*/  MUFU.SQRT R16, R16 ;  /* 0x0000001000107308 */ /* 0x000ea20000002000 */
[----:B------:R-:W-:Y:S01]  /*0370*/  FADD R17, R18, 9.9999997473787516356e-06 ;  /* 0x3727c5ac12117421 */ /* 0x000fe20000000000 */
[----:B-1----:R-:W-:-:S02]  /*0380*/  FSETP.GT.AND P4, PT, R27, 8.50705917302346158658e+37, PT ;  /* 0x7e8000001b00780b */ /* 0x002fc40003f84000 */
[----:B------:R-:W-:Y:S01]  /*0390*/  FSETP.GEU.AND P5, PT, R27, 1.175494350822287508e-38, PT ;  /* 0x008000001b00780b */ /* 0x000fe20003fae000 */
[----:B------:R-:W-:-:S03]  /*03a0*/  FADD R18, R19, 9.9999997473787516356e-06 ;  /* 0x3727c5ac13127421 */ /* 0x000fc60000000000 */
[----:B------:R-:W1:Y:S01]  /*03b0*/  MUFU.SQRT R17, R17 ;  /* 0x0000001100117308 */ /* 0x000e620000002000 */
[----:B----4-:R-:W-:Y:S01]  /*03c0*/  FADD R19, R20, 9.9999997473787516356e-06 ;  /* 0x3727c5ac14137421 */ /* 0x010fe20000000000 */
[----:B--2---:R-:W-:Y:S01]  /*03d0*/  FSETP.GT.AND P2, PT, R16, 8.50705917302346158658e+37, PT ;  /* 0x7e8000001000780b */ /* 0x004fe20003f44000 */
[----:B------:R-:W-:-:S05]  /*03e0*/  FADD R20, R21, 9.9999997473787516356e-06 ;  /* 0x3727c5ac15147421 */ /* 0x000fca0000000000 */
[----:B------:R-:W2:Y:S01]  /*03f0*/  MUFU.SQRT R18, R18 ;  /* 0x0000001200127308 */ /* 0x000ea20000002000 */
[----:B------:R-:W-:Y:S01]  /*0400*/  @P4 FMUL R27, R27, 0.25 ;  /* 0x3e8000001b1b4820 */ /* 0x000fe20000400000 */
[----:B------:R-:W-:Y:S01]  /*0410*/  FSETP.GEU.AND P3, PT, R16, 1.175494350822287508e-38, PT ;  /* 0x008000001000780b */ /* 0x000fe20003f6e000 */
[----:B------:R-:W-:Y:S02]  /*0420*/  FADD R28, R22, 9.9999997473787516356e-06 ;  /* 0x3727c5ac161c7421 */ /* 0x000fe40000000000 */
[----:B------:R-:W-:-:S03]  /*0430*/  @!P5 FMUL R27, R27, 16777216 ;  /* 0x4b8000001b1bd820 */ /* 0x000fc60000400000 */
[----:B------:R-:W3:Y:S01]  /*0440*/  MUFU.SQRT R19, R19 ;  /* 0x0000001300137308 */ /* 0x000ee20000002000 */
[----:B------:R-:W-:Y:S01]  /*0450*/  @P2 FMUL R16, R16, 0.25 ;  /* 0x3e80000010102820 */ /* 0x000fe20000400000 */
[----:B-1----:R-:W-:-:S06]  /*0460*/  FSETP.GT.AND P1, PT, R17, 8.50705917302346158658e+37, PT ;  /* 0x7e8000001100780b */ /* 0x002fcc0003f24000 */
[----:B------:R-:W1:Y:S01]  /*0470*/  MUFU.RCP R27, R27 ;  /* 0x0000001b001b7308 */ /* 0x000e620000001000 */
[----:B------:R-:W-:Y:S01]  /*0480*/  @!P3 FMUL R16, R16, 16777216 ;  /* 0x4b8000001010b820 */ /* 0x000fe20000400000 */
[----:B------:R-:W-:-:S06]  /*0490*/  FSETP.GEU.AND P6, PT, R17, 1.175494350822287508e-38, PT ;  /* 0x008000001100780b */ /* 0x000fcc0003fce000 */
[----:B------:R-:W4:Y:S01]  /*04a0*/  MUFU.SQRT R20, R20 ;  /* 0x0000001400147308 */ /* 0x000f220000002000 */
[----:B------:R-:W-:-:S07]  /*04b0*/  @P1 FMUL R17, R17, 0.25 ;  /* 0x3e80000011111820 */ /* 0x000fce0000400000 */
[----:B------:R-:W-:Y:S01]  /*04c0*/  MUFU.SQRT R28, R28 ;  /* 0x0000001c001c7308 */ /* 0x000fe20000002000 */
[----:B------:R-:W-:Y:S01]  /*04d0*/  @!P6 FMUL R17, R17, 16777216 ;  /* 0x4b8000001111e820 */ /* 0x000fe20000400000 */
[----:B-----5:R-:W-:Y:S01]  /*04e0*/  FADD R21, -R7, R15 ;  /* 0x0000000f07157221 */ /* 0x020fe20000000100 */
[----:B------:R-:W-:Y:S02]  /*04f0*/  IMAD.MOV.U32 R7, RZ, RZ, 0x3e800000 ;  /* 0x3e800000ff077424 */ /* 0x000fe400078e00ff */
[----:B------:R-:W-:-:S03]  /*0500*/  FADD R22, -R6, R14 ;  /* 0x0000000e06167221 */ /* 0x000fc60000000100 */
[----:B------:R-:W-:Y:S01]  /*0510*/  FSEL R14, R7, 1, P4 ;  /* 0x3f800000070e7808 */ /* 0x000fe20002000000 */
[----:B------:R-:W-:-:S04]  /*0520*/  FADD R6, R23, 9.9999997473787516356e-06 ;  /* 0x3727c5ac17067421 */ /* 0x000fc80000000000 */
[----:B------:R-:W-:Y:S01]  /*0530*/  @!P5 FMUL R14, R14, 16777216 ;  /* 0x4b8000000e0ed820 */ /* 0x000fe20000400000 */
[----:B--2---:R-:W-:Y:S01]  /*0540*/  FSETP.GT.AND P5, PT, R18, 8.50705917302346158658e+37, PT ;  /* 0x7e8000001200780b */ /* 0x004fe20003fa4000 */
[----:B------:R-:W-:Y:S01]  /*0550*/  FADD R4, -R4, R12 ;  /* 0x0000000c04047221 */ /* 0x000fe20000000100 */
[----:B------:R-:W-:Y:S01]  /*0560*/  FSETP.GEU.AND P4, PT, R18, 1.175494350822287508e-38, PT ;  /* 0x008000001200780b */ /* 0x000fe20003f8e000 */
[----:B------:R-:W-:Y:S01]  /*0570*/  FADD R5, -R5, R13 ;  /* 0x0000000d05057221 */ /* 0x000fe20000000100 */
[----:B------:R-:W2:Y:S01]  /*0580*/  MUFU.RCP R12, R16 ;  /* 0x00000010000c7308 */ /* 0x000ea20000001000 */
[----:B------:R-:W-:Y:S02]  /*0590*/  FSEL R13, R7, 1, P2 ;  /* 0x3f800000070d7808 */ /* 0x000fe40001000000 */
[----:B---3--:R-:W-:Y:S01]  /*05a0*/  FSETP.GT.AND P2, PT, R19, 8.50705917302346158658e+37, PT ;  /* 0x7e8000001300780b */ /* 0x008fe20003f44000 */
[----:B-1----:R-:W-:-:S04]  /*05b0*/  FMUL R23, R27, R14 ;  /* 0x0000000e1b177220 */ /* 0x002fc80000400000 */
[----:B------:R-:W1:Y:S01]  /*05c0*/  MUFU.SQRT R6, R6 ;  /* 0x0000000600067308 */ /* 0x000e620000002000 */
[----:B------:R-:W-:Y:S01]  /*05d0*/  @!P3 FMUL R13, R13, 16777216 ;  /* 0x4b8000000d0db820 */ /* 0x000fe20000400000 */
[----:B------:R-:W-:Y:S01]  /*05e0*/  FSETP.GEU.AND P3, PT, R19, 1.175494350822287508e-38, PT ;  /* 0x008000001300780b */ /* 0x000fe20003f6e000 */
[----:B------:R-:W-:Y:S01]  /*05f0*/  @P5 FMUL R18, R18, 0.25 ;  /* 0x3e80000012125820 */ /* 0x000fe20000400000 */
[C---:B------:R-:W-:Y:S02]  /*0600*/  FSEL R14, R7.reuse, 1, P1 ;  /* 0x3f800000070e7808 */ /* 0x040fe40000800000 */
[----:B----4-:R-:W-:Y:S01]  /*0610*/  FSETP.GT.AND P1, PT, R20, 8.50705917302346158658e+37, PT ;  /* 0x7e8000001400780b */ /* 0x010fe20003f24000 */
[----:B------:R-:W-:Y:S02]  /*0620*/  @!P4 FMUL R18, R18, 16777216 ;  /* 0x4b8000001212c820 */ /* 0x000fe40000400000 */
[----:B------:R-:W-:Y:S01]  /*0630*/  @!P6 FMUL R14, R14, 16777216 ;  /* 0x4b8000000e0ee820 */ /* 0x000fe20000400000 */
[----:B------:R-:W-:Y:S01]  /*0640*/  FSETP.GEU.AND P6, PT, R20, 1.175494350822287508e-38, PT ;  /* 0x008000001400780b */ /* 0x000fe20003fce000 */
[----:B------:R-:W3:Y:S01]  /*0650*/  MUFU.RCP R27, R17 ;  /* 0x00000011001b7308 */ /* 0x000ee20000001000 */
[----:B--2---:R-:W-:Y:S01]  /*0660*/  FMUL R12, R12, R13 ;  /* 0x0000000d0c0c7220 */ /* 0x004fe20000400000 */
[----:B------:R-:W-:Y:S01]  /*0670*/  FSEL R15, R7, 1, P2 ;  /* 0x3f800000070f7808 */ /* 0x000fe20001000000 */
[----:B------:R-:W-:Y:S01]  /*0680*/  @P2 FMUL R19, R19, 0.25 ;  /* 0x3e80000013132820 */ /* 0x000fe20000400000 */
[----:B------:R-:W-:-:S02]  /*0690*/  FSEL R16, R7, 1, P5 ;  /* 0x3f80000007107808 */ /* 0x000fc40002800000 */
[----:B-1----:R-:W-:Y:S02]  /*06a0*/  FSETP.GT.AND P2, PT, R6, 8.50705917302346158658e+37, PT ;  /* 0x7e8000000600780b */ /* 0x002fe40003f44000 */
[----:B------:R-:W1:Y:S01]  /*06b0*/  MUFU.RCP R13, R18 ;  /* 0x00000012000d7308 */ /* 0x000e620000001000 */
[----:B------:R-:W-:Y:S01]  /*06c0*/  FSETP.GT.AND P5, PT, R28, 8.50705917302346158658e+37, PT ;  /* 0x7e8000001c00780b */ /* 0x000fe20003fa4000 */
[----:B------:R-:W-:Y:S01]  /*06d0*/  @!P3 FMUL R19, R19, 16777216 ;  /* 0x4b8000001313b820 */ /* 0x000fe20000400000 */
[----:B------:R-:W-:Y:S01]  /*06e0*/  @!P3 FMUL R15, R15, 16777216 ;  /* 0x4b8000000f0fb820 */ /* 0x000fe20000400000 */
[----:B------:R-:W-:Y:S01]  /*06f0*/  FSETP.GEU.AND P3, PT, R6, 1.175494350822287508e-38, PT ;  /* 0x008000000600780b */ /* 0x000fe20003f6e000 */
[----:B------:R-:W-:Y:S01]  /*0700*/  @!P4 FMUL R16, R16, 16777216 ;  /* 0x4b8000001010c820 */ /* 0x000fe20000400000 */
[----:B------:R-:W-:Y:S01]  /*0710*/  @P1 FMUL R20, R20, 0.25 ;  /* 0x3e80000014141820 */ /* 0x000fe20000400000 */
[----:B------:R-:W-:-:S03]  /*0720*/  FSETP.GEU.AND P4, PT, R28, 1.175494350822287508e-38, PT ;  /* 0x008000001c00780b */ /* 0x000fc60003f8e000 */
[----:B------:R-:W-:Y:S01]  /*0730*/  @!P6 FMUL R20, R20, 16777216 ;  /* 0x4b8000001414e820 */ /* 0x000fe20000400000 */
[----:B---3--:R-:W-:Y:S01]  /*0740*/  FMUL R27, R27, R14 ;  /* 0x0000000e1b1b7220 */ /* 0x008fe20000400000 */
[----:B------:R-:W-:Y:S02]  /*0750*/  @P2 FMUL R6, R6, 0.25 ;  /* 0x3e80000006062820 */ /* 0x000fe40000400000 */
[----:B------:R2:W3:Y:S01]  /*0760*/  MUFU.RCP R18, R20 ;  /* 0x0000001400127308 */ /* 0x0004e20000001000 */
[----:B-1----:R-:W-:Y:S01]  /*0770*/  FMUL R14, R13, R16 ;  /* 0x000000100d0e7220 */ /* 0x002fe20000400000 */
[----:B------:R-:W-:Y:S01]  /*0780*/  @P5 FMUL R28, R28, 0.25 ;  /* 0x3e8000001c1c5820 */ /* 0x000fe20000400000 */
[----:B------:R-:W1:Y:S01]  /*0790*/  LDC.64 R16, c[0x0][0x230] ;  /* 0x00008c00ff107b82 */ /* 0x000e620000000a00 */
[----:B------:R-:W-:Y:S01]  /*07a0*/  @!P3 FMUL R6, R6, 16777216 ;  /* 0x4b8000000606b820 */ /* 0x000fe20000400000 */
[----:B--2---:R-:W-:-:S06]  /*07b0*/  FMUL R20, R12, R9 ;  /* 0x000000090c147220 */ /* 0x004fcc0000400000 */
[----:B------:R-:W2:Y:S01]  /*07c0*/  LDC.64 R12, c[0x0][0x228] ;  /* 0x00008a00ff0c7b82 */ /* 0x000ea20000000a00 */
[----:B------:R-:W-:Y:S01]  /*07d0*/  @!P4 FMUL R28, R28, 16777216 ;  /* 0x4b8000001c1cc820 */ /* 0x000fe20000400000 */
[----:B------:R-:W-:Y:S01]  /*07e0*/  MUFU.RCP R6, R6 ;  /* 0x0000000600067308 */ /* 0x000fe20000001000 */
[----:B------:R-:W-:Y:S01]  /*07f0*/  FMUL R23, R23, R8 ;  /* 0x0000000817177220 */ /* 0x000fe20000400000 */
[----:B------:R-:W-:-:S06]  /*0800*/  FSEL R9, R7, 1, P1 ;  /* 0x3f80000007097808 */ /* 0x000fcc0000800000 */
[----:B------:R-:W4:Y:S01]  /*0810*/  MUFU.RCP R29, R28 ;  /* 0x0000001c001d7308 */ /* 0x000f220000001000 */
[C---:B------:R-:W-:Y:S02]  /*0820*/  FSEL R8, R7.reuse, 1, P5 ;  /* 0x3f80000007087808 */ /* 0x040fe40002800000 */
[----:B------:R-:W-:-:S05]  /*0830*/  FSEL R7, R7, 1, P2 ;  /* 0x3f80000007077808 */ /* 0x000fca0001000000 */
[----:B------:R-:W5:Y:S01]  /*0840*/  MUFU.RCP R30, R19 ;  /* 0x00000013001e7308 */ /* 0x000f620000001000 */
[----:B------:R-:W-:Y:S01]  /*0850*/  @!P6 FMUL R9, R9, 16777216 ;  /* 0x4b8000000909e820 */ /* 0x000fe20000400000 */
[----:B------:R-:W-:Y:S01]  /*0860*/  @!P4 FMUL R8, R8, 16777216 ;  /* 0x4b8000000808c820 */ /* 0x000fe20000400000 */
[----:B------:R-:W-:Y:S02]  /*0870*/  @!P3 FMUL R7, R7, 16777216 ;  /* 0x4b8000000707b820 */ /* 0x000fe40000400000 */
[----:B---3--:R-:W-:Y:S01]  /*0880*/  FMUL R18, R18, R9 ;  /* 0x0000000912127220 */ /* 0x008fe20000400000 */
[----:B----4-:R-:W-:Y:S01]  /*0890*/  FMUL R29, R29, R8 ;  /* 0x000000081d1d7220 */ /* 0x010fe20000400000 */
[----:B------:R-:W-:Y:S01]  /*08a0*/  FMUL R28, R6, R7 ;  /* 0x00000007061c7220 */ /* 0x000fe20000400000 */
[----:B--2---:R-:W-:-:S04]  /*08b0*/  IMAD.WIDE R6, R26, 0x4, R12 ;  /* 0x000000041a067825 */ /* 0x004fc800078e020c */
[----:B-1----:R-:W-:-:S04]  /*08c0*/  IMAD.WIDE R8, R26, 0x4, R16 ;  /* 0x000000041a087825 */ /* 0x002fc800078e0210 */
[----:B-----5:R-:W-:Y:S01]  /*08d0*/  FMUL R15, R30, R15 ;  /* 0x0000000f1e0f7220 */ /* 0x020fe20000400000 */
[----:B------:R-:W-:Y:S01]  /*08e0*/  FMUL R27, R27, R10 ;  /* 0x0000000a1b1b7220 */ /* 0x000fe20000400000 */
[----:B------:R-:W-:Y:S01]  /*08f0*/  FMUL R14, R14, R11 ;  /* 0x0000000b0e0e7220 */ /* 0x000fe20000400000 */
[----:B------:R-:W-:Y:S01]  /*0900*/  FMUL R26, R18, R5 ;  /* 0x00000005121a7220 */ /* 0x000fe20000400000 */
[----:B------:R-:W-:Y:S01]  /*0910*/  FMUL R30, R15, R4 ;  /* 0x000000040f1e7220 */ /* 0x000fe20000400000 */
[----:B------:R-:W2:Y:S04]  /*0920*/  LDG.E.EL.128 R8, desc[UR8][R8.64] ;  /* 0x0000000808087981 */ /* 0x000ea8000c2e1d00 */
[----:B------:R-:W2:Y:S01]  /*0930*/  LDG.E.EL.128 R4, desc[UR8][R6.64] ;  /* 0x0000000806047981 */ /* 0x000ea2000c2e1d00 */
[----:B------:R-:W-:-:S04]  /*0940*/  IMAD.WIDE R12, R25, 0x4, R12 ;  /* 0x00000004190c7825 */ /* 0x000fc800078e020c */
[----:B------:R-:W-:-:S06]  /*0950*/  IMAD.WIDE R16, R25, 0x4, R16 ;  /* 0x0000000419107825 */ /* 0x000fcc00078e0210 */
[----:B------:R-:W3:Y:S01]  /*0960*/  LDG.E.EL.128 R16, desc[UR8][R16.64] ;  /* 0x0000000810107981 */ /* 0x000ee2000c2e1d00 */
[----:B------:R-:W1:Y:S01]  /*0970*/  S2UR UR6, SR_CgaCtaId ;  /* 0x00000000000679c3 */ /* 0x000e620000008800 */
[----:B--2---:R-:W-:Y:S02]  /*0980*/  FFMA R7, R7, R14, R11 ;  /* 0x0000000e07077223 */ /* 0x004fe4000000000b */
[----:B------:R-:W3:Y:S01]  /*0990*/  LDG.E.EL.128 R12, desc[UR8][R12.64] ;  /* 0x000000080c0c7981 */ /* 0x000ee2000c2e1d00 */
[----:B------:R-:W-:Y:S01]  /*09a0*/  FFMA R6, R6, R27, R10 ;  /* 0x0000001b06067223 */ /* 0x000fe2000000000a */
[----:B------:R-:W-:Y:S01]  /*09b0*/  FFMA R5, R5, R20, R9 ;  /* 0x0000001405057223 */ /* 0x000fe20000000009 */
[C---:B------:R-:W-:Y:S01]  /*09c0*/  IMAD.SHL.U32 R10, R2.reuse, 0x20, RZ ;  /* 0x00000020020a7824 */ /* 0x040fe200078e00ff */
[----:B------:R-:W-:Y:S01]  /*09d0*/  UMOV UR5, 0x400 ;  /* 0x0000040000057882 */ /* 0x000fe20000000000 */
[----:B------:R-:W-:Y:S01]  /*09e0*/  IMAD.SHL.U32 R20, R2, 0x4, RZ ;  /* 0x0000000402147824 */ /* 0x000fe200078e00ff */
[----:B-1----:R-:W-:Y:S01]  /*09f0*/  UPRMT UR5, UR6, 0x654, UR5 ;  /* 0x0000065406057896 */ /* 0x002fe20008000005 */
[----:B------:R-:W-:Y:S01]  /*0a00*/  LOP3.LUT R24, R24, 0x3e0, RZ, 0xc0, !PT ;  /* 0x000003e018187812 */ /* 0x000fe200078ec0ff */
[----:B------:R-:W-:Y:S01]  /*0a10*/  FMUL R28, R28, R21 ;  /* 0x000000151c1c7220 */ /* 0x000fe20000400000 */
[----:B------:R-:W-:Y:S01]  /*0a20*/  LOP3.LUT R9, R10, 0xfe0, RZ, 0xc0, !PT ;  /* 0x00000fe00a097812 */ /* 0x000fe200078ec0ff */
[----:B------:R-:W-:Y:S01]  /*0a30*/  FFMA R4, R4, R23, R8 ;  /* 0x0000001704047223 */ /* 0x000fe20000000008 */
[----:B------:R-:W-:Y:S01]  /*0a40*/  LOP3.LUT R21, R20, 0x1fc, RZ, 0xc0, !PT ;  /* 0x000001fc14157812 */ /* 0x000fe200078ec0ff */
[----:B------:R-:W-:Y:S01]  /*0a50*/  FMUL R29, R29, R22 ;  /* 0x000000161d1d7220 */ /* 0x000fe20000400000 */
[----:B------:R-:W-:Y:S01]  /*0a60*/  IADD3 R24, R9, UR5, R24 ;  /* 0x0000000509187c10 */ /* 0x000fe2000fffe018 */
[----:B------:R-:W1:Y:S01]  /*0a70*/  LDC.64 R22, c[0x0][0x238] ;  /* 0x00008e00ff167b82 */ /* 0x000e620000000a00 */
[----:B------:R-:W-:-:S02]  /*0a80*/  LOP3.LUT R9, R21, 0x200, RZ, 0xfc, !PT ;  /* 0x0000020015097812 */ /* 0x000fc400078efcff */
[----:B------:R-:W-:Y:S02]  /*0a90*/  FSETP.GEU.AND P6, PT, R4, RZ, PT ;  /* 0x000000ff0400720b */ /* 0x000fe40003fce000 */
[----:B------:R-:W-:Y:S02]  /*0aa0*/  FSETP.GEU.AND P1, PT, R5, RZ, PT ;  /* 0x000000ff0500720b */ /* 0x000fe40003f2e000 */
[----:B------:R-:W-:Y:S02]  /*0ab0*/  LOP3.LUT R8, R20, 0x1e0, RZ, 0xc0, !PT ;  /* 0x000001e014087812 */ /* 0x000fe400078ec0ff */
[----:B------:R-:W-:Y:S02]  /*0ac0*/  LOP3.LUT R9, R9, 0x3e0, RZ, 0xc0, !PT ;  /* 0x000003e009097812 */ /* 0x000fe400078ec0ff */
[----:B------:R-:W-:Y:S02]  /*0ad0*/  FSEL R4, R4, RZ, P6 ;  /* 0x000000ff04047208 */ /* 0x000fe40003000000 */
[----:B------:R-:W-:-:S02]  /*0ae0*/  FSEL R5, R5, RZ, P1 ;  /* 0x000000ff05057208 */ /* 0x000fc40000800000 */
[C---:B------:R-:W-:Y:S02]  /*0af0*/  FSETP.GEU.AND P2, PT, R6.reuse, RZ, PT ;  /* 0x000000ff0600720b */ /* 0x040fe40003f4e000 */
[C---:B------:R-:W-:Y:S02]  /*0b00*/  FSETP.GEU.AND P3, PT, R7.reuse, RZ, PT ;  /* 0x000000ff0700720b */ /* 0x040fe40003f6e000 */
[----:B------:R-:W-:Y:S02]  /*0b10*/  FSEL R6, R6, RZ, P2 ;  /* 0x000000ff06067208 */ /* 0x000fe40001000000 */
[----:B------:R-:W-:-:S05]  /*0b20*/  FSEL R7, R7, RZ, P3 ;  /* 0x000000ff07077208 */ /* 0x000fca0001800000 */
[----:B------:R2:W-:Y:S01]  /*0b30*/  STS.128 [R24], R4 ;  /* 0x0000000418007388 */ /* 0x0005e20000000c00 */
[----:B------:R-:W-:-:S04]  /*0b40*/  SHF.R.U32.HI R2, RZ, 0x3, R2 ;  /* 0x00000003ff027819 */ /* 0x000fc80000011602 */
[----:B------:R-:W-:Y:S02]  /*0b50*/  SGXT.U32 R2, R2, 0x4 ;  /* 0x000000040202781a */ /* 0x000fe40000000000 */
[----:B------:R-:W-:Y:S02]  /*0b60*/  LOP3.LUT R20, R3, 0x1c, R20, 0xf8, !PT ;  /* 0x0000001c03147812 */ /* 0x000fe400078ef814 */
[----:B------:R-:W-:Y:S02]  /*0b70*/  LOP3.LUT R2, R2, UR4, RZ, 0xfc, !PT ;  /* 0x0000000402027c12 */ /* 0x000fe4000f8efcff */
[----:B------:R-:W-:Y:S02]  /*0b80*/  FSETP.GTU.AND P2, PT, R4, RZ, PT ;  /* 0x000000ff0400720b */ /* 0x000fe40003f4c000 */
[----:B------:R-:W-:Y:S02]  /*0b90*/  FSETP.GTU.AND P3, PT, R5, RZ, PT ;  /* 0x000000ff0500720b */ /* 0x000fe40003f6c000 */
[----:B------:R-:W-:-:S02]  /*0ba0*/  LOP3.LUT R3, R2, 0x10, RZ, 0xfc, !PT ;  /* 0x0000001002037812 */ /* 0x000fc400078efcff */
[----:B------:R-:W-:Y:S02]  /*0bb0*/  SEL R25, RZ, 0x1, P2 ;  /* 0x00000001ff197807 */ /* 0x000fe40001000000 */
[----:B------:R-:W-:Y:S01]  /*0bc0*/  ISETP.GE.AND P2, PT, R3, 0xbd1, PT ;  /* 0x00000bd10300780c */ /* 0x000fe20003f46270 */
[----:B---3--:R-:W-:Y:S01]  /*0bd0*/  FFMA R15, R15, R28, R19 ;  /* 0x0000001c0f0f7223 */ /* 0x008fe20000000013 */
[----:B------:R-:W-:Y:S01]  /*0be0*/  FFMA R14, R14, R29, R18 ;  /* 0x0000001d0e0e7223 */ /* 0x000fe20000000012 */
[----:B------:R-:W-:Y:S01]  /*0bf0*/  FFMA R13, R13, R26, R17 ;  /* 0x0000001a0d0d7223 */ /* 0x000fe20000000011 */
[----:B------:R-:W-:Y:S02]  /*0c00*/  FFMA R30, R12, R30, R16 ;  /* 0x0000001e0c1e7223 */ /* 0x000fe40000000010 */
[----:B------:R-:W-:Y:S02]  /*0c10*/  FSETP.GEU.AND P1, PT, R15, RZ, PT ;  /* 0x000000ff0f00720b */ /* 0x000fe40003f2e000 */
[----:B------:R-:W-:-:S02]  /*0c20*/  FSETP.GEU.AND P5, PT, R13, RZ, PT ;  /* 0x000000ff0d00720b */ /* 0x000fc40003fae000 */
[----:B------:R-:W-:Y:S02]  /*0c30*/  FSETP.GEU.AND P4, PT, R30, RZ, PT ;  /* 0x000000ff1e00720b */ /* 0x000fe40003f8e000 */
[----:B------:R-:W-:Y:S01]  /*0c40*/  FSETP.GEU.AND P6, PT, R14, RZ, PT ;  /* 0x000000ff0e00720b */ /* 0x000fe20003fce000 */
[----:B------:R-:W-:Y:S01]  /*0c50*/  VIADD R12, R8, UR5 ;  /* 0x00000005080c7c36 */ /* 0x000fe20008000000 */
[----:B------:R-:W-:Y:S01]  /*0c60*/  FSEL R8, R30, RZ, P4 ;  /* 0x000000ff1e087208 */ /* 0x000fe20002000000 */
[----:B------:R-:W-:Y:S01]  /*0c70*/  VIADD R16, R9, UR5 ;  /* 0x0000000509107c36 */ /* 0x000fe20008000000 */
[----:B------:R-:W-:Y:S02]  /*0c80*/  FSEL R9, R13, RZ, P5 ;  /* 0x000000ff0d097208 */ /* 0x000fe40002800000 */
[----:B------:R-:W-:Y:S02]  /*0c90*/  FSEL R10, R14, RZ, P6 ;  /* 0x000000ff0e0a7208 */ /* 0x000fe40003000000 */
[----:B------:R-:W-:Y:S01]  /*0ca0*/  FSEL R11, R15, RZ, P1 ;  /* 0x000000ff0f0b7208 */ /* 0x000fe20000800000 */
[----:B------:R-:W-:Y:S01]  /*0cb0*/  IMAD R12, R21, 0x4, R12 ;  /* 0x00000004150c7824 */ /* 0x000fe200078e020c */
[----:B------:R-:W-:Y:S01]  /*0cc0*/  FSETP.GTU.AND P4, PT, R6, RZ, PT ;  /* 0x000000ff0600720b */ /* 0x000fe20003f8c000 */
[----:B------:R-:W-:-:S02]  /*0cd0*/  ULDC.64 UR4, c[0x0][0x240] ;  /* 0x0000900000047ab9 */ /* 0x000fc40000000a00 */
[----:B------:R3:W-:Y:S01]  /*0ce0*/  STS.128 [R24+0x10], R8 ;  /* 0x0000100818007388 */ /* 0x0007e20000000c00 */
[----:B------:R-:W-:Y:S01]  /*0cf0*/  BAR.SYNC.DEFER_BLOCKING 0x0 ;  /* 0x0000000000007b1d */ /* 0x000fe20000010000 */
[----:B------:R-:W-:Y:S01]  /*0d00*/  IMAD R16, R21, 0x4, R16 ;  /* 0x0000000415107824 */ /* 0x000fe200078e0210 */
[----:B------:R-:W-:-:S04]  /*0d10*/  FSETP.GTU.AND P5, PT, R7, RZ, PT ;  /* 0x000000ff0700720b */ /* 0x000fc80003fac000 */
[----:B------:R-:W4:Y:S04]  /*0d20*/  LDS.128 R12, [R12] ;  /* 0x000000000c0c7984 */ /* 0x000f280000000c00 */
[----:B------:R-:W5:Y:S01]  /*0d30*/  LDS.128 R16, [R16+0x800] ;  /* 0x0008000010107984 */ /* 0x000f620000000c00 */
[C---:B------:R-:W-:Y:S01]  /*0d40*/  ISETP.GE.AND P1, PT, R2.reuse, 0xbd1, PT ;  /* 0x00000bd10200780c */ /* 0x040fe20003f26270 */
[----:B--2---:R-:W-:Y:S01]  /*0d50*/  IMAD R7, R2, 0x400, R20 ;  /* 0x0000040002077824 */ /* 0x004fe200078e0214 */
[----:B------:R-:W-:Y:S02]  /*0d60*/  SEL R4, RZ, 0x1, P5 ;  /* 0x00000001ff047807 */ /* 0x000fe40002800000 */
[----:B------:R-:W-:Y:S02]  /*0d70*/  SEL R5, RZ, 0x1, P4 ;  /* 0x00000001ff057807 */ /* 0x000fe40002000000 */
[----:B------:R-:W-:-:S02]  /*0d80*/  SEL R2, RZ, 0x1, P3 ;  /* 0x00000001ff027807 */ /* 0x000fc40001800000 */
[----:B------:R-:W-:Y:S02]  /*0d90*/  FSETP.GTU.AND P6, PT, R11, RZ, PT ;  /* 0x000000ff0b00720b */ /* 0x000fe40003fcc000 */
[----:B------:R-:W-:Y:S01]  /*0da0*/  FSETP.GTU.AND P5, PT, R10, RZ, PT ;  /* 0x000000ff0a00720b */ /* 0x000fe20003fac000 */
[----:B------:R-:W-:Y:S01]  /*0db0*/  IMAD R21, R3, 0x400, R20 ;  /* 0x0000040003157824 */ /* 0x000fe200078e0214 */
[----:B------:R-:W-:Y:S02]  /*0dc0*/  PRMT R4, R5, 0x3340, R4 ;  /* 0x0000334005047816 */ /* 0x000fe40000000004 */
[----:B------:R-:W-:Y:S01]  /*0dd0*/  PRMT R5, R25, 0x3340, R2 ;  /* 0x0000334019057816 */ /* 0x000fe20000000002 */
[----:B-1----:R-:W-:Y:S01]  /*0de0*/  IMAD.WIDE R2, R7, 0x4, R22 ;  /* 0x0000000407027825 */ /* 0x002fe200078e0216 */
[----:B------:R-:W-:Y:S02]  /*0df0*/  FSETP.GTU.AND P3, PT, R8, RZ, PT ;  /* 0x000000ff0800720b */ /* 0x000fe40003f6c000 */
[----:B------:R-:W-:-:S02]  /*0e00*/  FSETP.GTU.AND P4, PT, R9, RZ, PT ;  /* 0x000000ff0900720b */ /* 0x000fc40003f8c000 */
[----:B------:R-:W-:Y:S02]  /*0e10*/  SEL R6, RZ, 0x1, P6 ;  /* 0x00000001ff067807 */ /* 0x000fe40003000000 */
[----:B------:R-:W-:Y:S01]  /*0e20*/  SEL R7, RZ, 0x1, P5 ;  /* 0x00000001ff077807 */ /* 0x000fe20002800000 */
[----:B------:R-:W-:Y:S01]  /*0e30*/  IMAD.WIDE R22, R21, 0x4, R22 ;  /* 0x0000000415167825 */ /* 0x000fe200078e0216 */
[----:B---3--:R-:W-:Y:S02]  /*0e40*/  SEL R9, RZ, 0x1, P4 ;  /* 0x00000001ff097807 */ /* 0x008fe40002000000 */
[----:B------:R-:W-:Y:S02]  /*0e50*/  SEL R10, RZ, 0x1, P3 ;  /* 0x00000001ff0a7807 */ /* 0x000fe40001800000 */
[----:B------:R-:W-:Y:S02]  /*0e60*/  PRMT R8, R7, 0x3340, R6 ;  /* 0x0000334007087816 */ /* 0x000fe40000000006 */
[----:B------:R-:W-:-:S02]  /*0e70*/  IADD3 R6, P3, R0, UR4, RZ ;  /* 0x0000000400067c10 */ /* 0x000fc4000ff7e0ff */
[----:B------:R-:W-:Y:S02]  /*0e80*/  PRMT R9, R10, 0x3340, R9 ;  /* 0x000033400a097816 */ /* 0x000fe40000000009 */
[----:B------:R-:W-:Y:S01]  /*0e90*/  LEA.HI.X.SX32 R7, R0, UR5, 0x1, P3 ;  /* 0x0000000500077c11 */ /* 0x000fe200098f0eff */
[----:B----4-:R1:W-:Y:S01]  /*0ea0*/  @!P1 STG.E.128 desc[UR8][R2.64], R12 ;  /* 0x0000000c02009986 */ /* 0x0103e2000c101d08 */
[----:B------:R-:W-:-:S03]  /*0eb0*/  PRMT R4, R5, 0x5410, R4 ;  /* 0x0000541005047816 */ /* 0x000fc60000000004 */
[----:B-----5:R1:W-:Y:S01]  /*0ec0*/  @!P2 STG.E.128 desc[UR8][R22.64], R16 ;  /* 0x000000101600a986 */ /* 0x0203e2000c101d08 */
[----:B------:R-:W-:Y:S01]  /*0ed0*/  PRMT R5, R9, 0x5410, R8 ;  /* 0x0000541009057816 */ /* 0x000fe20000000008 */
[----:B------:R-:W-:Y:S06]  /*0ee0*/  @P0 EXIT ;  /* 0x000000000000094d */ /* 0x000fec0003800000 */
[----:B------:R-:W-:Y:S01]  /*0ef0*/  STG.E.64 desc[UR8][R6.64], R4 ;  /* 0x0000000406007986 */ /* 0x000fe2000c101b08 */
[----:B------:R-:W-:Y:S05]  /*0f00*/  EXIT ;  /* 0x000000000000794d */ /* 0x000fea0003800000 */
.L_x_0:
[----:B------:R-:W-:-:S00]  /*0f10*/  BRA `(.L_x_0) ;  /* 0xfffffffc00fc7947 */ /* 0x000fc0000383ffff */
[----:B------:R-:W-:-:S00]  /*0f20*/  NOP ;  /* 0x0000000000007918 */ /* 0x000fc00000000000 */
        /* <DEDUP_REMOVED lines=13> */
.L_x_1:


//--------------------- .nv.global.init           --------------------------
	.section	.nv.global.init,"aw",@progbits
.nv.global.init:
	.type		_$_str,@object
	.size		_$_str,(_$_str_$_2 - _$_str)
_$_str:
        /*0000*/ 	.byte	0x5f, 0x5f, 0x43, 0x55, 0x44, 0x41, 0x5f, 0x46, 0x54, 0x5a, 0x00
	.type		_$_str_$_2,@object
	.size		_$_str_$_2,(.L_1 - _$_str_$_2)
_$_str_$_2:
        /*000b*/ 	.byte	0x5f, 0x5f, 0x43, 0x55, 0x44, 0x41, 0x5f, 0x50, 0x52, 0x45, 0x43, 0x5f, 0x53, 0x51, 0x52, 0x54
        /*001b*/ 	.byte	0x00
.L_1:


//--------------------- .nv.shared.triton_poi_fused__native_batch_norm_legit_no_training_relu_threshold_backward_view_5 --------------------------
	.section	.nv.shared.triton_poi_fused__native_batch_norm_legit_no_training_relu_threshold_backward_view_5,"aw",@nobits
	.sectionflags	@""
	.align	16
	.zero		1024


//--------------------- .nv.constant0.triton_poi_fused__native_batch_norm_legit_no_training_relu_threshold_backward_view_5 --------------------------
	.section	.nv.constant0.triton_poi_fused__native_batch_norm_legit_no_training_relu_threshold_backward_view_5,"a",@progbits
	.sectionflags	@""
	.align	4
.nv.constant0.triton_poi_fused__native_batch_norm_legit_no_training_relu_threshold_backward_view_5:
	.zero		592
